	.headerflags	@"EF_CUDA_TEXMODE_UNIFIED EF_CUDA_64BIT_ADDRESS EF_CUDA_ACCELERATORS EF_CUDA_SM90 EF_CUDA_VIRTUAL_SM(EF_CUDA_SM90)"
	.elftype	@"ET_EXEC"


//--------------------- .nv.info                  --------------------------
	.section	.nv.info,"",@"SHT_CUDA_INFO"
	.align	4


	//----- nvinfo : EIATTR_REGCOUNT
	.align		4
        /*0000*/ 	.byte	0x04, 0x2f
        /*0002*/ 	.short	(.L_1 - .L_0)
	.align		4
.L_0:
        /*0004*/ 	.word	index@(triton_poi_fused_1)
        /*0008*/ 	.word	0x00000018


	//----- nvinfo : EIATTR_MIN_STACK_SIZE
	.align		4
.L_1:
        /*000c*/ 	.byte	0x04, 0x12
        /*000e*/ 	.short	(.L_3 - .L_2)
	.align		4
.L_2:
        /*0010*/ 	.word	index@(triton_poi_fused_1)
        /*0014*/ 	.word	0x00000000


	//----- nvinfo : EIATTR_FRAME_SIZE
	.align		4
.L_3:
        /*0018*/ 	.byte	0x04, 0x11
        /*001a*/ 	.short	(.L_5 - .L_4)
	.align		4
.L_4:
        /*001c*/ 	.word	index@(triton_poi_fused_1)
        /*0020*/ 	.word	0x00000000


	//----- nvinfo : EIATTR_MIN_STACK_SIZE
	.align		4
.L_5:
        /*0024*/ 	.byte	0x04, 0x12
        /*0026*/ 	.short	(.L_7 - .L_6)
	.align		4
.L_6:
        /*0028*/ 	.word	index@(triton_poi_fused_1)
        /*002c*/ 	.word	0x00000000
.L_7:


//--------------------- .nv.info.triton_poi_fused_1 --------------------------
	.section	.nv.info.triton_poi_fused_1,"",@"SHT_CUDA_INFO"
	.sectionflags	@""
	.align	4


	//----- nvinfo : EIATTR_CUDA_API_VERSION
	.align		4
        /*0000*/ 	.byte	0x04, 0x37
        /*0002*/ 	.short	(.L_9 - .L_8)
.L_8:
        /*0004*/ 	.word	0x0000007c


	//----- nvinfo : EIATTR_KPARAM_INFO
	.align		4
.L_9:
        /*0008*/ 	.byte	0x04, 0x17
        /*000a*/ 	.short	(.L_11 - .L_10)
.L_10:
        /*000c*/ 	.word	0x00000000
        /*0010*/ 	.short	0x0002
        /*0012*/ 	.short	0x0010
        /*0014*/ 	.byte	0x00, 0xf0, 0x11, 0x00


	//----- nvinfo : EIATTR_KPARAM_INFO
	.align		4
.L_11:
        /*0018*/ 	.byte	0x04, 0x17
        /*001a*/ 	.short	(.L_13 - .L_12)
.L_12:
        /*001c*/ 	.word	0x00000000
        /*0020*/ 	.short	0x0001
        /*0022*/ 	.short	0x0008
        /*0024*/ 	.byte	0x00, 0xf4, 0x21, 0x00


	//----- nvinfo : EIATTR_KPARAM_INFO
	.align		4
.L_13:
        /*0028*/ 	.byte	0x04, 0x17
        /*002a*/ 	.short	(.L_15 - .L_14)
.L_14:
        /*002c*/ 	.word	0x00000000
        /*0030*/ 	.short	0x0000
        /*0032*/ 	.short	0x0000
        /*0034*/ 	.byte	0x00, 0xf4, 0x21, 0x00


	//----- nvinfo : EIATTR_SPARSE_MMA_MASK
	.align		4
.L_15:
        /*0038*/ 	.byte	0x03, 0x50
        /*003a*/ 	.short	0x0000


	//----- nvinfo : EIATTR_MAXREG_COUNT
	.align		4
        /*003c*/ 	.byte	0x03, 0x1b
        /*003e*/ 	.short	0x00ff


	//----- nvinfo : EIATTR_EXIT_INSTR_OFFSETS
	.align		4
        /*0040*/ 	.byte	0x04, 0x1c
        /*0042*/ 	.short	(.L_17 - .L_16)


	//   ....[0]....
.L_16:
        /*0044*/ 	.word	0x00000380


	//   ....[1]....
        /*0048*/ 	.word	0x000003c0


	//----- nvinfo : EIATTR_REQNTID
	.align		4
.L_17:
        /*004c*/ 	.byte	0x04, 0x10
        /*004e*/ 	.short	(.L_19 - .L_18)
.L_18:
        /*0050*/ 	.word	0x00000080
        /*0054*/ 	.word	0x00000001
        /*0058*/ 	.word	0x00000001


	//----- nvinfo : EIATTR_CBANK_PARAM_SIZE
	.align		4
.L_19:
        /*005c*/ 	.byte	0x03, 0x19
        /*005e*/ 	.short	0x0014


	//----- nvinfo : EIATTR_PARAM_CBANK
	.align		4
        /*0060*/ 	.byte	0x04, 0x0a
        /*0062*/ 	.short	(.L_21 - .L_20)
	.align		4
.L_20:
        /*0064*/ 	.word	index@(.nv.constant0.triton_poi_fused_1)
        /*0068*/ 	.short	0x0210
        /*006a*/ 	.short	0x0014


	//----- nvinfo : EIATTR_SW_WAR
	.align		4
.L_21:
        /*006c*/ 	.byte	0x04, 0x36
        /*006e*/ 	.short	(.L_23 - .L_22)
.L_22:
        /*0070*/ 	.word	0x00000008
.L_23:


//--------------------- .nv.callgraph             --------------------------
	.section	.nv.callgraph,"",@"SHT_CUDA_CALLGRAPH"
	.align	4
	.sectionentsize	8
	.align		4
        /*0000*/ 	.word	0x00000000
	.align		4
        /*0004*/ 	.word	0xffffffff
	.align		4
        /*0008*/ 	.word	0x00000000
	.align		4
        /*000c*/ 	.word	0xfffffffe
	.align		4
        /*0010*/ 	.word	0x00000000
	.align		4
        /*0014*/ 	.word	0xfffffffd
	.align		4
        /*0018*/ 	.word	0x00000000
	.align		4
        /*001c*/ 	.word	0xfffffffc


//--------------------- .text.triton_poi_fused_1  --------------------------
	.section	.text.triton_poi_fused_1,"ax",@progbits
	.align	128
        .global         triton_poi_fused_1
        .type           triton_poi_fused_1,@function
        .size           triton_poi_fused_1,(.L_x_1 - triton_poi_fused_1)
        .other          triton_poi_fused_1,@"STO_CUDA_ENTRY STV_DEFAULT"
triton_poi_fused_1:
.text.triton_poi_fused_1:
[----:B------:R-:W0:Y:S02]  /*0000*/  LDC R1, c[0x0][0x28] ;  /* 0x00000a00ff017b82 */ /* 0x000e240000000800 */
[----:B------:R-:W1:Y:S01]  /*0010*/  S2R R0, SR_TID.X ;  /* 0x0000000000007919 */ /* 0x000e620000002100 */
[----:B------:R-:W2:Y:S01]  /*0020*/  LDC.64 R2, c[0x0][0x210] ;  /* 0x00008400ff027b82 */ /* 0x000ea20000000a00 */
[----:B------:R-:W-:Y:S01]  /*0030*/  ULDC.64 UR4, c[0x0][0x208] ;  /* 0x0000820000047ab9 */ /* 0x000fe20000000a00 */
[----:B------:R-:W3:Y:S01]  /*0040*/  S2R R7, SR_CTAID.X ;  /* 0x0000000000077919 */ /* 0x000ee20000002500 */
[----:B-1----:R-:W-:Y:S01]  /*0050*/  IMAD.SHL.U32 R0, R0, 0x2, RZ ;  /* 0x0000000200007824 */ /* 0x002fe200078e00ff */
[----:B---3--:R-:W-:-:S04]  /*0060*/  SHF.R.S32.HI R4, RZ, 0x17, R7 ;  /* 0x00000017ff047819 */ /* 0x008fc80000011407 */
[----:B------:R-:W-:Y:S02]  /*0070*/  LOP3.LUT R0, R0, 0xfe, RZ, 0xc0, !PT ;  /* 0x000000fe00007812 */ /* 0x000fe400078ec0ff */
[----:B------:R-:W-:-:S03]  /*0080*/  SGXT R4, R4, 0x1 ;  /* 0x000000010404781a */ /* 0x000fc60000000200 */
[----:B------:R-:W-:-:S05]  /*0090*/  IMAD R7, R7, 0x100, R0 ;  /* 0x0000010007077824 */ /* 0x000fca00078e0200 */
[CC--:B------:R-:W-:Y:S02]  /*00a0*/  LEA.HI R0, R4.reuse, R7.reuse, RZ, 0x4 ;  /* 0x0000000704007211 */ /* 0x0c0fe400078f20ff */
[-C--:B------:R-:W-:Y:S02]  /*00b0*/  LEA.HI R4, R4, R7.reuse, RZ, 0x6 ;  /* 0x0000000704047211 */ /* 0x080fe400078f30ff */
[----:B------:R-:W-:Y:S02]  /*00c0*/  LOP3.LUT R0, R0, 0xfffffff0, RZ, 0xc0, !PT ;  /* 0xfffffff000007812 */ /* 0x000fe400078ec0ff */
[----:B------:R-:W-:Y:S02]  /*00d0*/  LOP3.LUT R4, R4, 0xffffffc0, RZ, 0xc0, !PT ;  /* 0xffffffc004047812 */ /* 0x000fe400078ec0ff */
[----:B------:R-:W-:Y:S02]  /*00e0*/  ISETP.GE.AND P0, PT, R7, 0x100, PT ;  /* 0x000001000700780c */ /* 0x000fe40003f06270 */
[----:B------:R-:W-:-:S02]  /*00f0*/  IADD3 R17, R4, R7, -R0 ;  /* 0x0000000704117210 */ /* 0x000fc40007ffe800 */
[----:B------:R-:W-:-:S03]  /*0100*/  CS2R R4, SRZ ;  /* 0x0000000000047805 */ /* 0x000fc6000001ff00 */
[----:B--2---:R-:W-:Y:S01]  /*0110*/  IMAD.WIDE R10, R17, 0x4, R2 ;  /* 0x00000004110a7825 */ /* 0x004fe200078e0202 */
[----:B------:R-:W-:-:S03]  /*0120*/  CS2R R8, SRZ ;  /* 0x0000000000087805 */ /* 0x000fc6000001ff00 */
[C---:B------:R-:W-:Y:S02]  /*0130*/  VIADD R13, R17.reuse, 0x10 ;  /* 0x00000010110d7836 */ /* 0x040fe40000000000 */
[----:B------:R1:W2:Y:S01]  /*0140*/  @!P0 LDG.E.EL.64 R4, desc[UR4][R10.64] ;  /* 0x000000040a048981 */ /* 0x0002a2000c2e1b00 */
[----:B------:R-:W-:Y:S02]  /*0150*/  VIADD R15, R17, 0x20 ;  /* 0x00000020110f7836 */ /* 0x000fe40000000000 */
[----:B------:R-:W-:Y:S01]  /*0160*/  IMAD.WIDE R12, R13, 0x4, R2 ;  /* 0x000000040d0c7825 */ /* 0x000fe200078e0202 */
[----:B------:R-:W-:-:S04]  /*0170*/  CS2R R18, SRZ ;  /* 0x0000000000127805 */ /* 0x000fc8000001ff00 */
[----:B------:R-:W3:Y:S01]  /*0180*/  @!P0 LDG.E.EL.64 R8, desc[UR4][R12.64] ;  /* 0x000000040c088981 */ /* 0x000ee2000c2e1b00 */
[----:B------:R-:W-:-:S05]  /*0190*/  IMAD.WIDE R14, R15, 0x4, R2 ;  /* 0x000000040f0e7825 */ /* 0x000fca00078e0202 */
[----:B------:R-:W4:Y:S01]  /*01a0*/  @!P0 LDG.E.EL.64 R18, desc[UR4][R14.64] ;  /* 0x000000040e128981 */ /* 0x000f22000c2e1b00 */
[----:B------:R-:W-:Y:S01]  /*01b0*/  VIADD R17, R17, 0x30 ;  /* 0x0000003011117836 */ /* 0x000fe20000000000 */
[----:B------:R-:W-:-:S03]  /*01c0*/  CS2R R20, SRZ ;  /* 0x0000000000147805 */ /* 0x000fc6000001ff00 */
[----:B-1----:R-:W-:-:S05]  /*01d0*/  IMAD.WIDE R10, R17, 0x4, R2 ;  /* 0x00000004110a7825 */ /* 0x002fca00078e0202 */
[----:B------:R-:W5:Y:S01]  /*01e0*/  @!P0 LDG.E.EL.64 R20, desc[UR4][R10.64] ;  /* 0x000000040a148981 */ /* 0x000f62000c2e1b00 */
[----:B------:R-:W-:Y:S01]  /*01f0*/  CS2R R16, SRZ ;  /* 0x0000000000107805 */ /* 0x000fe2000001ff00 */
[----:B------:R-:W-:-:S05]  /*0200*/  IMAD.WIDE R2, R7, 0x4, R2 ;  /* 0x0000000407027825 */ /* 0x000fca00078e0202 */
[----:B------:R1:W5:Y:S01]  /*0210*/  @!P0 LDG.E.64 R16, desc[UR4][R2.64] ;  /* 0x0000000402108981 */ /* 0x000362000c1e1b00 */
[C---:B--2---:R-:W-:Y:S02]  /*0220*/  FSETP.NAN.AND P3, PT, R4.reuse, R4, PT ;  /* 0x000000040400720b */ /* 0x044fe40003f68000 */
[C---:B------:R-:W-:Y:S02]  /*0230*/  FSETP.NAN.AND P4, PT, R5.reuse, R5, PT ;  /* 0x000000050500720b */ /* 0x040fe40003f88000 */
[----:B---3--:R-:W-:Y:S02]  /*0240*/  FSETP.GT.AND P1, PT, R4, R8, PT ;  /* 0x000000080400720b */ /* 0x008fe40003f24000 */
[----:B------:R-:W-:-:S07]  /*0250*/  FSETP.GT.AND P2, PT, R5, R9, PT ;  /* 0x000000090500720b */ /* 0x000fce0003f44000 */
[----:B------:R-:W-:Y:S02]  /*0260*/  @!P3 FSEL R4, R4, R8, P1 ;  /* 0x000000080404b208 */ /* 0x000fe40000800000 */
[----:B------:R-:W-:Y:S02]  /*0270*/  @!P4 FSEL R5, R5, R9, P2 ;  /* 0x000000090505c208 */ /* 0x000fe40001000000 */
[C---:B----4-:R-:W-:Y:S01]  /*0280*/  FSETP.GT.AND P1, PT, R4.reuse, R18, PT ;  /* 0x000000120400720b */ /* 0x050fe20003f24000 */
[----:B------:R-:W1:Y:S01]  /*0290*/  LDC.64 R8, c[0x0][0x218] ;  /* 0x00008600ff087b82 */ /* 0x000e620000000a00 */
[C---:B------:R-:W-:Y:S02]  /*02a0*/  FSETP.GT.AND P2, PT, R5.reuse, R19, PT ;  /* 0x000000130500720b */ /* 0x040fe40003f44000 */
[----:B------:R-:W-:Y:S02]  /*02b0*/  FSETP.NAN.AND P3, PT, R4, R4, PT ;  /* 0x000000040400720b */ /* 0x000fe40003f68000 */
[----:B------:R-:W-:-:S07]  /*02c0*/  FSETP.NAN.AND P4, PT, R5, R5, PT ;  /* 0x000000050500720b */ /* 0x000fce0003f88000 */
[----:B------:R-:W-:Y:S02]  /*02d0*/  @!P1 FSEL R4, R4, R18, P3 ;  /* 0x0000001204049208 */ /* 0x000fe40001800000 */
[----:B------:R-:W-:Y:S02]  /*02e0*/  @!P2 FSEL R5, R5, R19, P4 ;  /* 0x000000130505a208 */ /* 0x000fe40002000000 */
[C---:B-----5:R-:W-:Y:S02]  /*02f0*/  FSETP.GT.AND P1, PT, R4.reuse, R20, PT ;  /* 0x000000140400720b */ /* 0x060fe40003f24000 */
[C---:B------:R-:W-:Y:S02]  /*0300*/  FSETP.GT.AND P2, PT, R5.reuse, R21, PT ;  /* 0x000000150500720b */ /* 0x040fe40003f44000 */
[----:B------:R-:W-:Y:S02]  /*0310*/  FSETP.NAN.AND P3, PT, R4, R4, PT ;  /* 0x000000040400720b */ /* 0x000fe40003f68000 */
[----:B------:R-:W-:Y:S01]  /*0320*/  FSETP.NAN.AND P4, PT, R5, R5, PT ;  /* 0x000000050500720b */ /* 0x000fe20003f88000 */
[----:B-1----:R-:W-:-:S06]  /*0330*/  IMAD.WIDE R2, R7, 0x4, R8 ;  /* 0x0000000407027825 */ /* 0x002fcc00078e0208 */
[----:B------:R-:W-:Y:S02]  /*0340*/  @!P1 FSEL R4, R4, R20, P3 ;  /* 0x0000001404049208 */ /* 0x000fe40001800000 */
[----:B------:R-:W-:-:S03]  /*0350*/  @!P2 FSEL R5, R5, R21, P4 ;  /* 0x000000150505a208 */ /* 0x000fc60002000000 */
[----:B------:R-:W-:Y:S02]  /*0360*/  FADD R16, -R4, R16 ;  /* 0x0000001004107221 */ /* 0x000fe40000000100 */
[----:B------:R-:W-:Y:S01]  /*0370*/  FADD R17, -R5, R17 ;  /* 0x0000001105117221 */ /* 0x000fe20000000100 */
[----:B------:R-:W-:Y:S06]  /*0380*/  @P0 EXIT ;  /* 0x000000000000094d */ /* 0x000fec0003800000 */
[----:B------:R-:W-:Y:S01]  /*0390*/  FMUL R16, R16, 0.25 ;  /* 0x3e80000010107820 */ /* 0x000fe20000400000 */
[----:B------:R-:W-:-:S05]  /*03a0*/  FMUL R17, R17, 0.25 ;  /* 0x3e80000011117820 */ /* 0x000fca0000400000 */
[----:B------:R-:W-:Y:S01]  /*03b0*/  STG.E.64 desc[UR4][R2.64], R16 ;  /* 0x0000001002007986 */ /* 0x000fe2000c101b04 */
[----:B------:R-:W-:Y:S05]  /*03c0*/  EXIT ;  /* 0x000000000000794d */ /* 0x000fea0003800000 */
.L_x_0:
[----:B------:R-:W-:-:S00]  /*03d0*/  BRA `(.L_x_0) ;  /* 0xfffffffc00fc7947 */ /* 0x000fc0000383ffff */
[----:B------:R-:W-:-:S00]  /*03e0*/  NOP ;  /* 0x0000000000007918 */ /* 0x000fc00000000000 */
        /* <DEDUP_REMOVED lines=9> */
.L_x_1:


//--------------------- .nv.constant0.triton_poi_fused_1 --------------------------
	.section	.nv.constant0.triton_poi_fused_1,"a",@progbits
	.sectionflags	@""
	.align	4
.nv.constant0.triton_poi_fused_1:
	.zero		548
